	.headerflags	@"EF_CUDA_TEXMODE_UNIFIED EF_CUDA_64BIT_ADDRESS EF_CUDA_ACCELERATORS EF_CUDA_SM90 EF_CUDA_VIRTUAL_SM(EF_CUDA_SM90)"
	.elftype	@"ET_EXEC"


//--------------------- .nv.info                  --------------------------
	.section	.nv.info,"",@"SHT_CUDA_INFO"
	.align	4


	//----- nvinfo : EIATTR_REGCOUNT
	.align		4
        /*0000*/ 	.byte	0x04, 0x2f
        /*0002*/ 	.short	(.L_1 - .L_0)
	.align		4
.L_0:
        /*0004*/ 	.word	index@(triton_poi_fused_add_convolution_2)
        /*0008*/ 	.word	0x00000014


	//----- nvinfo : EIATTR_MIN_STACK_SIZE
	.align		4
.L_1:
        /*000c*/ 	.byte	0x04, 0x12
        /*000e*/ 	.short	(.L_3 - .L_2)
	.align		4
.L_2:
        /*0010*/ 	.word	index@(triton_poi_fused_add_convolution_2)
        /*0014*/ 	.word	0x00000000


	//----- nvinfo : EIATTR_FRAME_SIZE
	.align		4
.L_3:
        /*0018*/ 	.byte	0x04, 0x11
        /*001a*/ 	.short	(.L_5 - .L_4)
	.align		4
.L_4:
        /*001c*/ 	.word	index@(triton_poi_fused_add_convolution_2)
        /*0020*/ 	.word	0x00000000


	//----- nvinfo : EIATTR_MIN_STACK_SIZE
	.align		4
.L_5:
        /*0024*/ 	.byte	0x04, 0x12
        /*0026*/ 	.short	(.L_7 - .L_6)
	.align		4
.L_6:
        /*0028*/ 	.word	index@(triton_poi_fused_add_convolution_2)
        /*002c*/ 	.word	0x00000000
.L_7:


//--------------------- .nv.info.triton_poi_fused_add_convolution_2 --------------------------
	.section	.nv.info.triton_poi_fused_add_convolution_2,"",@"SHT_CUDA_INFO"
	.sectionflags	@""
	.align	4


	//----- nvinfo : EIATTR_CUDA_API_VERSION
	.align		4
        /*0000*/ 	.byte	0x04, 0x37
        /*0002*/ 	.short	(.L_9 - .L_8)
.L_8:
        /*0004*/ 	.word	0x0000007c


	//----- nvinfo : EIATTR_KPARAM_INFO
	.align		4
.L_9:
        /*0008*/ 	.byte	0x04, 0x17
        /*000a*/ 	.short	(.L_11 - .L_10)
.L_10:
        /*000c*/ 	.word	0x00000000
        /*0010*/ 	.short	0x0004
        /*0012*/ 	.short	0x0020
        /*0014*/ 	.byte	0x00, 0xf0, 0x11, 0x00


	//----- nvinfo : EIATTR_KPARAM_INFO
	.align		4
.L_11:
        /*0018*/ 	.byte	0x04, 0x17
        /*001a*/ 	.short	(.L_13 - .L_12)
.L_12:
        /*001c*/ 	.word	0x00000000
        /*0020*/ 	.short	0x0003
        /*0022*/ 	.short	0x0018
        /*0024*/ 	.byte	0x00, 0xf4, 0x21, 0x00


	//----- nvinfo : EIATTR_KPARAM_INFO
	.align		4
.L_13:
        /*0028*/ 	.byte	0x04, 0x17
        /*002a*/ 	.short	(.L_15 - .L_14)
.L_14:
        /*002c*/ 	.word	0x00000000
        /*0030*/ 	.short	0x0002
        /*0032*/ 	.short	0x0010
        /*0034*/ 	.byte	0x00, 0xf4, 0x21, 0x00


	//----- nvinfo : EIATTR_KPARAM_INFO
	.align		4
.L_15:
        /*0038*/ 	.byte	0x04, 0x17
        /*003a*/ 	.short	(.L_17 - .L_16)
.L_16:
        /*003c*/ 	.word	0x00000000
        /*0040*/ 	.short	0x0001
        /*0042*/ 	.short	0x0008
        /*0044*/ 	.byte	0x00, 0xf4, 0x21, 0x00


	//----- nvinfo : EIATTR_KPARAM_INFO
	.align		4
.L_17:
        /*0048*/ 	.byte	0x04, 0x17
        /*004a*/ 	.short	(.L_19 - .L_18)
.L_18:
        /*004c*/ 	.word	0x00000000
        /*0050*/ 	.short	0x0000
        /*0052*/ 	.short	0x0000
        /*0054*/ 	.byte	0x00, 0xf4, 0x21, 0x00


	//----- nvinfo : EIATTR_SPARSE_MMA_MASK
	.align		4
.L_19:
        /*0058*/ 	.byte	0x03, 0x50
        /*005a*/ 	.short	0x0000


	//----- nvinfo : EIATTR_MAXREG_COUNT
	.align		4
        /*005c*/ 	.byte	0x03, 0x1b
        /*005e*/ 	.short	0x00ff


	//----- nvinfo : EIATTR_EXIT_INSTR_OFFSETS
	.align		4
        /*0060*/ 	.byte	0x04, 0x1c
        /*0062*/ 	.short	(.L_21 - .L_20)


	//   ....[0]....
.L_20:
        /*0064*/ 	.word	0x00000280


	//   ....[1]....
        /*0068*/ 	.word	0x000002a0


	//----- nvinfo : EIATTR_REQNTID
	.align		4
.L_21:
        /*006c*/ 	.byte	0x04, 0x10
        /*006e*/ 	.short	(.L_23 - .L_22)
.L_22:
        /*0070*/ 	.word	0x00000080
        /*0074*/ 	.word	0x00000001
        /*0078*/ 	.word	0x00000001


	//----- nvinfo : EIATTR_CBANK_PARAM_SIZE
	.align		4
.L_23:
        /*007c*/ 	.byte	0x03, 0x19
        /*007e*/ 	.short	0x0024


	//----- nvinfo : EIATTR_PARAM_CBANK
	.align		4
        /*0080*/ 	.byte	0x04, 0x0a
        /*0082*/ 	.short	(.L_25 - .L_24)
	.align		4
.L_24:
        /*0084*/ 	.word	index@(.nv.constant0.triton_poi_fused_add_convolution_2)
        /*0088*/ 	.short	0x0210
        /*008a*/ 	.short	0x0024


	//----- nvinfo : EIATTR_SW_WAR
	.align		4
.L_25:
        /*008c*/ 	.byte	0x04, 0x36
        /*008e*/ 	.short	(.L_27 - .L_26)
.L_26:
        /*0090*/ 	.word	0x00000008
.L_27:


//--------------------- .nv.callgraph             --------------------------
	.section	.nv.callgraph,"",@"SHT_CUDA_CALLGRAPH"
	.align	4
	.sectionentsize	8
	.align		4
        /*0000*/ 	.word	0x00000000
	.align		4
        /*0004*/ 	.word	0xffffffff
	.align		4
        /*0008*/ 	.word	0x00000000
	.align		4
        /*000c*/ 	.word	0xfffffffe
	.align		4
        /*0010*/ 	.word	0x00000000
	.align		4
        /*0014*/ 	.word	0xfffffffd
	.align		4
        /*0018*/ 	.word	0x00000000
	.align		4
        /*001c*/ 	.word	0xfffffffc


//--------------------- .text.triton_poi_fused_add_convolution_2 --------------------------
	.section	.text.triton_poi_fused_add_convolution_2,"ax",@progbits
	.align	128
        .global         triton_poi_fused_add_convolution_2
        .type           triton_poi_fused_add_convolution_2,@function
        .size           triton_poi_fused_add_convolution_2,(.L_x_1 - triton_poi_fused_add_convolution_2)
        .other          triton_poi_fused_add_convolution_2,@"STO_CUDA_ENTRY STV_DEFAULT"
triton_poi_fused_add_convolution_2:
.text.triton_poi_fused_add_convolution_2:
[----:B------:R-:W0:Y:S01]  /*0000*/  LDC R1, c[0x0][0x28] ;  /* 0x00000a00ff017b82 */ /* 0x000e220000000800 */
[----:B------:R-:W1:Y:S07]  /*0010*/  S2R R0, SR_TID.X ;  /* 0x0000000000007919 */ /* 0x000e6e0000002100 */
[----:B------:R-:W2:Y:S01]  /*0020*/  LDC.64 R2, c[0x0][0x218] ;  /* 0x00008600ff027b82 */ /* 0x000ea20000000a00 */
[----:B------:R-:W-:Y:S01]  /*0030*/  HFMA2.MMA R17, -RZ, RZ, 0, 0 ;  /* 0x00000000ff117435 */ /* 0x000fe200000001ff */
[----:B------:R-:W-:Y:S01]  /*0040*/  CS2R R14, SRZ ;  /* 0x00000000000e7805 */ /* 0x000fe2000001ff00 */
[----:B------:R-:W3:Y:S01]  /*0050*/  S2R R13, SR_CTAID.X ;  /* 0x00000000000d7919 */ /* 0x000ee20000002500 */
[----:B------:R-:W-:-:S04]  /*0060*/  ULDC.64 UR4, c[0x0][0x208] ;  /* 0x0000820000047ab9 */ /* 0x000fc80000000a00 */
[----:B------:R-:W4:Y:S08]  /*0070*/  LDC.64 R8, c[0x0][0x228] ;  /* 0x00008a00ff087b82 */ /* 0x000f300000000a00 */
[----:B------:R-:W5:Y:S08]  /*0080*/  LDC.64 R4, c[0x0][0x220] ;  /* 0x00008800ff047b82 */ /* 0x000f700000000a00 */
[----:B------:R-:W5:Y:S01]  /*0090*/  LDC.64 R10, c[0x0][0x210] ;  /* 0x00008400ff0a7b82 */ /* 0x000f620000000a00 */
[----:B-1----:R-:W-:Y:S01]  /*00a0*/  IMAD.SHL.U32 R0, R0, 0x2, RZ ;  /* 0x0000000200007824 */ /* 0x002fe200078e00ff */
[----:B---3--:R-:W-:-:S04]  /*00b0*/  SHF.R.S32.HI R6, RZ, 0x17, R13 ;  /* 0x00000017ff067819 */ /* 0x008fc8000001140d */
[----:B------:R-:W-:Y:S02]  /*00c0*/  LOP3.LUT R0, R0, 0xfe, RZ, 0xc0, !PT ;  /* 0x000000fe00007812 */ /* 0x000fe400078ec0ff */
[----:B------:R-:W-:Y:S02]  /*00d0*/  SGXT R6, R6, 0x1 ;  /* 0x000000010606781a */ /* 0x000fe40000000200 */
[----:B------:R-:W-:-:S04]  /*00e0*/  LEA R13, R13, R0, 0x8 ;  /* 0x000000000d0d7211 */ /* 0x000fc800078e40ff */
[----:B------:R-:W-:Y:S02]  /*00f0*/  LEA.HI R6, R6, R13, RZ, 0x4 ;  /* 0x0000000d06067211 */ /* 0x000fe400078f20ff */
[----:B------:R-:W-:Y:S02]  /*0100*/  ISETP.GE.AND P0, PT, R13, 0x100, PT ;  /* 0x000001000d00780c */ /* 0x000fe40003f06270 */
[----:B------:R-:W-:-:S04]  /*0110*/  SHF.R.S32.HI R6, RZ, 0x4, R6 ;  /* 0x00000004ff067819 */ /* 0x000fc80000011406 */
[----:B------:R-:W-:-:S04]  /*0120*/  LEA.HI R0, R6, R6, RZ, 0x2 ;  /* 0x0000000606007211 */ /* 0x000fc800078f10ff */
[----:B------:R-:W-:Y:S01]  /*0130*/  LOP3.LUT R7, R0, 0xfffffffc, RZ, 0xc0, !PT ;  /* 0xfffffffc00077812 */ /* 0x000fe200078ec0ff */
[----:B------:R-:W-:-:S04]  /*0140*/  IMAD.MOV.U32 R0, RZ, RZ, RZ ;  /* 0x000000ffff007224 */ /* 0x000fc800078e00ff */
[----:B------:R-:W-:-:S04]  /*0150*/  IMAD.IADD R7, R6, 0x1, -R7 ;  /* 0x0000000106077824 */ /* 0x000fc800078e0a07 */
[----:B--2---:R-:W-:-:S04]  /*0160*/  IMAD.WIDE R2, R7, 0x4, R2 ;  /* 0x0000000407027825 */ /* 0x004fc800078e0202 */
[----:B----4-:R-:W-:Y:S01]  /*0170*/  IMAD.WIDE R8, R7, 0x4, R8 ;  /* 0x0000000407087825 */ /* 0x010fe200078e0208 */
[----:B------:R-:W2:Y:S03]  /*0180*/  @!P0 LDG.E.EL R0, desc[UR4][R2.64] ;  /* 0x0000000402008981 */ /* 0x000ea6000c2e1900 */
[C---:B-----5:R-:W-:Y:S01]  /*0190*/  IMAD.WIDE R6, R13.reuse, 0x4, R4 ;  /* 0x000000040d067825 */ /* 0x060fe200078e0204 */
[----:B------:R-:W3:Y:S03]  /*01a0*/  @!P0 LDG.E.EL R17, desc[UR4][R8.64] ;  /* 0x0000000408118981 */ /* 0x000ee6000c2e1900 */
[----:B0-----:R-:W-:Y:S01]  /*01b0*/  IMAD.WIDE R4, R13, 0x4, R10 ;  /* 0x000000040d047825 */ /* 0x001fe200078e020a */
[----:B------:R-:W-:Y:S02]  /*01c0*/  CS2R R12, SRZ ;  /* 0x00000000000c7805 */ /* 0x000fe4000001ff00 */
[----:B------:R-:W-:Y:S01]  /*01d0*/  CS2R R10, SRZ ;  /* 0x00000000000a7805 */ /* 0x000fe2000001ff00 */
[----:B------:R-:W3:Y:S04]  /*01e0*/  @!P0 LDG.E.64 R14, desc[UR4][R6.64] ;  /* 0x00000004060e8981 */ /* 0x000ee8000c1e1b00 */
[----:B------:R-:W4:Y:S04]  /*01f0*/  @!P0 LDG.E.EL R12, desc[UR4][R8.64] ;  /* 0x00000004080c8981 */ /* 0x000f28000c2e1900 */
[----:B------:R-:W2:Y:S04]  /*0200*/  @!P0 LDG.E.64 R10, desc[UR4][R4.64] ;  /* 0x00000004040a8981 */ /* 0x000ea8000c1e1b00 */
[----:B------:R-:W5:Y:S01]  /*0210*/  @!P0 LDG.E.EL R13, desc[UR4][R2.64] ;  /* 0x00000004020d8981 */ /* 0x000f62000c2e1900 */
[----:B---3--:R-:W-:Y:S01]  /*0220*/  FADD R17, R17, R14 ;  /* 0x0000000e11117221 */ /* 0x008fe20000000000 */
[----:B----4-:R-:W-:Y:S01]  /*0230*/  FADD R15, R12, R15 ;  /* 0x0000000f0c0f7221 */ /* 0x010fe20000000000 */
[----:B--2---:R-:W-:Y:S01]  /*0240*/  FADD R0, R0, R11 ;  /* 0x0000000b00007221 */ /* 0x004fe20000000000 */
[----:B-----5:R-:W-:-:S03]  /*0250*/  FADD R10, R13, R10 ;  /* 0x0000000a0d0a7221 */ /* 0x020fc60000000000 */
[----:B------:R-:W-:Y:S01]  /*0260*/  FADD R11, R0, R15 ;  /* 0x0000000f000b7221 */ /* 0x000fe20000000000 */
[----:B------:R-:W-:Y:S01]  /*0270*/  FADD R10, R10, R17 ;  /* 0x000000110a0a7221 */ /* 0x000fe20000000000 */
[----:B------:R-:W-:Y:S06]  /*0280*/  @P0 EXIT ;  /* 0x000000000000094d */ /* 0x000fec0003800000 */
[----:B------:R-:W-:Y:S01]  /*0290*/  STG.E.64 desc[UR4][R4.64], R10 ;  /* 0x0000000a04007986 */ /* 0x000fe2000c101b04 */
[----:B------:R-:W-:Y:S05]  /*02a0*/  EXIT ;  /* 0x000000000000794d */ /* 0x000fea0003800000 */
.L_x_0:
[----:B------:R-:W-:-:S00]  /*02b0*/  BRA `(.L_x_0) ;  /* 0xfffffffc00fc7947 */ /* 0x000fc0000383ffff */
[----:B------:R-:W-:-:S00]  /*02c0*/  NOP ;  /* 0x0000000000007918 */ /* 0x000fc00000000000 */
        /* <DEDUP_REMOVED lines=11> */
.L_x_1:


//--------------------- .nv.constant0.triton_poi_fused_add_convolution_2 --------------------------
	.section	.nv.constant0.triton_poi_fused_add_convolution_2,"a",@progbits
	.sectionflags	@""
	.align	4
.nv.constant0.triton_poi_fused_add_convolution_2:
	.zero		564
